	.headerflags	@"EF_CUDA_TEXMODE_UNIFIED EF_CUDA_64BIT_ADDRESS EF_CUDA_ACCELERATORS EF_CUDA_SM90 EF_CUDA_VIRTUAL_SM(EF_CUDA_SM90)"
	.elftype	@"ET_EXEC"


//--------------------- .nv.info                  --------------------------
	.section	.nv.info,"",@"SHT_CUDA_INFO"
	.align	4


	//----- nvinfo : EIATTR_REGCOUNT
	.align		4
        /*0000*/ 	.byte	0x04, 0x2f
        /*0002*/ 	.short	(.L_1 - .L_0)
	.align		4
.L_0:
        /*0004*/ 	.word	index@(triton_poi_fused_add_clamp_26)
        /*0008*/ 	.word	0x00000008


	//----- nvinfo : EIATTR_MIN_STACK_SIZE
	.align		4
.L_1:
        /*000c*/ 	.byte	0x04, 0x12
        /*000e*/ 	.short	(.L_3 - .L_2)
	.align		4
.L_2:
        /*0010*/ 	.word	index@(triton_poi_fused_add_clamp_26)
        /*0014*/ 	.word	0x00000000


	//----- nvinfo : EIATTR_FRAME_SIZE
	.align		4
.L_3:
        /*0018*/ 	.byte	0x04, 0x11
        /*001a*/ 	.short	(.L_5 - .L_4)
	.align		4
.L_4:
        /*001c*/ 	.word	index@(triton_poi_fused_add_clamp_26)
        /*0020*/ 	.word	0x00000000


	//----- nvinfo : EIATTR_MIN_STACK_SIZE
	.align		4
.L_5:
        /*0024*/ 	.byte	0x04, 0x12
        /*0026*/ 	.short	(.L_7 - .L_6)
	.align		4
.L_6:
        /*0028*/ 	.word	index@(triton_poi_fused_add_clamp_26)
        /*002c*/ 	.word	0x00000000
.L_7:


//--------------------- .nv.info.triton_poi_fused_add_clamp_26 --------------------------
	.section	.nv.info.triton_poi_fused_add_clamp_26,"",@"SHT_CUDA_INFO"
	.sectionflags	@""
	.align	4


	//----- nvinfo : EIATTR_CUDA_API_VERSION
	.align		4
        /*0000*/ 	.byte	0x04, 0x37
        /*0002*/ 	.short	(.L_9 - .L_8)
.L_8:
        /*0004*/ 	.word	0x0000007c


	//----- nvinfo : EIATTR_KPARAM_INFO
	.align		4
.L_9:
        /*0008*/ 	.byte	0x04, 0x17
        /*000a*/ 	.short	(.L_11 - .L_10)
.L_10:
        /*000c*/ 	.word	0x00000000
        /*0010*/ 	.short	0x0001
        /*0012*/ 	.short	0x0008
        /*0014*/ 	.byte	0x00, 0xf0, 0x11, 0x00


	//----- nvinfo : EIATTR_KPARAM_INFO
	.align		4
.L_11:
        /*0018*/ 	.byte	0x04, 0x17
        /*001a*/ 	.short	(.L_13 - .L_12)
.L_12:
        /*001c*/ 	.word	0x00000000
        /*0020*/ 	.short	0x0000
        /*0022*/ 	.short	0x0000
        /*0024*/ 	.byte	0x00, 0xf4, 0x21, 0x00


	//----- nvinfo : EIATTR_SPARSE_MMA_MASK
	.align		4
.L_13:
        /*0028*/ 	.byte	0x03, 0x50
        /*002a*/ 	.short	0x0000


	//----- nvinfo : EIATTR_MAXREG_COUNT
	.align		4
        /*002c*/ 	.byte	0x03, 0x1b
        /*002e*/ 	.short	0x00ff


	//----- nvinfo : EIATTR_EXIT_INSTR_OFFSETS
	.align		4
        /*0030*/ 	.byte	0x04, 0x1c
        /*0032*/ 	.short	(.L_15 - .L_14)


	//   ....[0]....
.L_14:
        /*0034*/ 	.word	0x00000100


	//   ....[1]....
        /*0038*/ 	.word	0x00000130


	//----- nvinfo : EIATTR_REQNTID
	.align		4
.L_15:
        /*003c*/ 	.byte	0x04, 0x10
        /*003e*/ 	.short	(.L_17 - .L_16)
.L_16:
        /*0040*/ 	.word	0x00000020
        /*0044*/ 	.word	0x00000001
        /*0048*/ 	.word	0x00000001


	//----- nvinfo : EIATTR_CBANK_PARAM_SIZE
	.align		4
.L_17:
        /*004c*/ 	.byte	0x03, 0x19
        /*004e*/ 	.short	0x000c


	//----- nvinfo : EIATTR_PARAM_CBANK
	.align		4
        /*0050*/ 	.byte	0x04, 0x0a
        /*0052*/ 	.short	(.L_19 - .L_18)
	.align		4
.L_18:
        /*0054*/ 	.word	index@(.nv.constant0.triton_poi_fused_add_clamp_26)
        /*0058*/ 	.short	0x0210
        /*005a*/ 	.short	0x000c


	//----- nvinfo : EIATTR_SW_WAR
	.align		4
.L_19:
        /*005c*/ 	.byte	0x04, 0x36
        /*005e*/ 	.short	(.L_21 - .L_20)
.L_20:
        /*0060*/ 	.word	0x00000008
.L_21:


//--------------------- .nv.callgraph             --------------------------
	.section	.nv.callgraph,"",@"SHT_CUDA_CALLGRAPH"
	.align	4
	.sectionentsize	8
	.align		4
        /*0000*/ 	.word	0x00000000
	.align		4
        /*0004*/ 	.word	0xffffffff
	.align		4
        /*0008*/ 	.word	0x00000000
	.align		4
        /*000c*/ 	.word	0xfffffffe
	.align		4
        /*0010*/ 	.word	0x00000000
	.align		4
        /*0014*/ 	.word	0xfffffffd
	.align		4
        /*0018*/ 	.word	0x00000000
	.align		4
        /*001c*/ 	.word	0xfffffffc


//--------------------- .text.triton_poi_fused_add_clamp_26 --------------------------
	.section	.text.triton_poi_fused_add_clamp_26,"ax",@progbits
	.align	128
        .global         triton_poi_fused_add_clamp_26
        .type           triton_poi_fused_add_clamp_26,@function
        .size           triton_poi_fused_add_clamp_26,(.L_x_1 - triton_poi_fused_add_clamp_26)
        .other          triton_poi_fused_add_clamp_26,@"STO_CUDA_ENTRY STV_DEFAULT"
triton_poi_fused_add_clamp_26:
.text.triton_poi_fused_add_clamp_26:
[----:B------:R-:W0:Y:S02]  /*0000*/  LDC R1, c[0x0][0x28] ;  /* 0x00000a00ff017b82 */ /* 0x000e240000000800 */
[----:B------:R-:W1:Y:S01]  /*0010*/  S2R R2, SR_TID.X ;  /* 0x0000000000027919 */ /* 0x000e620000002100 */
[----:B------:R-:W2:Y:S01]  /*0020*/  LDC.64 R4, c[0x0][0x210] ;  /* 0x00008400ff047b82 */ /* 0x000ea20000000a00 */
[----:B------:R-:W3:Y:S01]  /*0030*/  S2R R3, SR_CTAID.X ;  /* 0x0000000000037919 */ /* 0x000ee20000002500 */
[C---:B-1----:R-:W-:Y:S02]  /*0040*/  LOP3.LUT R0, R2.reuse, 0x7, RZ, 0xc0, !PT ;  /* 0x0000000702007812 */ /* 0x042fe400078ec0ff */
[----:B------:R-:W-:-:S03]  /*0050*/  LOP3.LUT P0, RZ, R2, 0x18, RZ, 0xc0, !PT ;  /* 0x0000001802ff7812 */ /* 0x000fc6000780c0ff */
[----:B---3--:R-:W-:-:S04]  /*0060*/  IMAD R3, R3, 0x8, R0 ;  /* 0x0000000803037824 */ /* 0x008fc800078e0200 */
[C---:B--2---:R-:W-:Y:S01]  /*0070*/  IMAD.WIDE R4, R3.reuse, 0x8, R4 ;  /* 0x0000000803047825 */ /* 0x044fe200078e0204 */
[----:B------:R-:W-:Y:S02]  /*0080*/  I2FP.F32.S32 R0, R3 ;  /* 0x0000000300007245 */ /* 0x000fe40000201400 */
[----:B------:R-:W-:-:S03]  /*0090*/  ISETP.LT.AND P0, PT, R3, 0x8, !P0 ;  /* 0x000000080300780c */ /* 0x000fc60004701270 */
[----:B------:R-:W-:-:S05]  /*00a0*/  FMUL R0, R0, 0.42857143282890319824 ;  /* 0x3edb6db700007820 */ /* 0x000fca0000400000 */
[----:B------:R-:W-:-:S06]  /*00b0*/  FMNMX R0, RZ, R0, !PT ;  /* 0x00000000ff007209 */ /* 0x000fcc0007800000 */
[----:B------:R-:W1:Y:S02]  /*00c0*/  F2I.TRUNC.NTZ R0, R0 ;  /* 0x0000000000007305 */ /* 0x000e64000020f100 */
[----:B-1----:R-:W-:-:S05]  /*00d0*/  VIMNMX R2, R0, 0x2, PT ;  /* 0x0000000200027848 */ /* 0x002fca0003fe0100 */
[----:B------:R-:W-:-:S05]  /*00e0*/  VIADD R2, R2, 0x1 ;  /* 0x0000000102027836 */ /* 0x000fca0000000000 */
[----:B------:R-:W-:Y:S01]  /*00f0*/  SHF.R.S32.HI R3, RZ, 0x1f, R2 ;  /* 0x0000001fff037819 */ /* 0x000fe20000011402 */
[----:B------:R-:W-:Y:S06]  /*0100*/  @!P0 EXIT ;  /* 0x000000000000894d */ /* 0x000fec0003800000 */
[----:B------:R-:W-:Y:S02]  /*0110*/  ULDC.64 UR4, c[0x0][0x208] ;  /* 0x0000820000047ab9 */ /* 0x000fe40000000a00 */
[----:B------:R-:W-:Y:S01]  /*0120*/  STG.E.64 desc[UR4][R4.64], R2 ;  /* 0x0000000204007986 */ /* 0x000fe2000c101b04 */
[----:B------:R-:W-:Y:S05]  /*0130*/  EXIT ;  /* 0x000000000000794d */ /* 0x000fea0003800000 */
.L_x_0:
[----:B------:R-:W-:-:S00]  /*0140*/  BRA `(.L_x_0) ;  /* 0xfffffffc00fc7947 */ /* 0x000fc0000383ffff */
[----:B------:R-:W-:-:S00]  /*0150*/  NOP ;  /* 0x0000000000007918 */ /* 0x000fc00000000000 */
        /* <DEDUP_REMOVED lines=10> */
.L_x_1:


//--------------------- .nv.constant0.triton_poi_fused_add_clamp_26 --------------------------
	.section	.nv.constant0.triton_poi_fused_add_clamp_26,"a",@progbits
	.sectionflags	@""
	.align	4
.nv.constant0.triton_poi_fused_add_clamp_26:
	.zero		540
